//
// Generated by NVIDIA NVVM Compiler
//
// Compiler Build ID: CL-36424714
// Cuda compilation tools, release 13.0, V13.0.88
// Based on NVVM 20.0.0
//

.version 9.0
.target sm_100
.address_size 64

	// .globl	_Z6kernelPiS_S_S_S_PdS0_S_S_S_S_S_
.extern .func  (.param .b32 func_retval0) vprintf
(
	.param .b64 vprintf_param_0,
	.param .b64 vprintf_param_1
)
;
.global .align 1 .b8 $str[4] = {37, 102, 10};

.visible .entry _Z6kernelPiS_S_S_S_PdS0_S_S_S_S_S_(
	.param .u64 .ptr .align 1 _Z6kernelPiS_S_S_S_PdS0_S_S_S_S_S__param_0,
	.param .u64 .ptr .align 1 _Z6kernelPiS_S_S_S_PdS0_S_S_S_S_S__param_1,
	.param .u64 .ptr .align 1 _Z6kernelPiS_S_S_S_PdS0_S_S_S_S_S__param_2,
	.param .u64 .ptr .align 1 _Z6kernelPiS_S_S_S_PdS0_S_S_S_S_S__param_3,
	.param .u64 .ptr .align 1 _Z6kernelPiS_S_S_S_PdS0_S_S_S_S_S__param_4,
	.param .u64 .ptr .align 1 _Z6kernelPiS_S_S_S_PdS0_S_S_S_S_S__param_5,
	.param .u64 .ptr .align 1 _Z6kernelPiS_S_S_S_PdS0_S_S_S_S_S__param_6,
	.param .u64 .ptr .align 1 _Z6kernelPiS_S_S_S_PdS0_S_S_S_S_S__param_7,
	.param .u64 .ptr .align 1 _Z6kernelPiS_S_S_S_PdS0_S_S_S_S_S__param_8,
	.param .u64 .ptr .align 1 _Z6kernelPiS_S_S_S_PdS0_S_S_S_S_S__param_9,
	.param .u64 .ptr .align 1 _Z6kernelPiS_S_S_S_PdS0_S_S_S_S_S__param_10,
	.param .u64 .ptr .align 1 _Z6kernelPiS_S_S_S_PdS0_S_S_S_S_S__param_11
)
{
	.reg .pred 	%p<4>;
	.reg .b32 	%r<17>;
	.reg .b64 	%rd<45>;
	.reg .b64 	%fd<5>;

	ld.param.u64 	%rd11, [_Z6kernelPiS_S_S_S_PdS0_S_S_S_S_S__param_0];
	ld.param.u64 	%rd12, [_Z6kernelPiS_S_S_S_PdS0_S_S_S_S_S__param_1];
	ld.param.u64 	%rd1, [_Z6kernelPiS_S_S_S_PdS0_S_S_S_S_S__param_2];
	ld.param.u64 	%rd2, [_Z6kernelPiS_S_S_S_PdS0_S_S_S_S_S__param_3];
	ld.param.u64 	%rd3, [_Z6kernelPiS_S_S_S_PdS0_S_S_S_S_S__param_4];
	ld.param.u64 	%rd4, [_Z6kernelPiS_S_S_S_PdS0_S_S_S_S_S__param_5];
	ld.param.u64 	%rd5, [_Z6kernelPiS_S_S_S_PdS0_S_S_S_S_S__param_6];
	ld.param.u64 	%rd6, [_Z6kernelPiS_S_S_S_PdS0_S_S_S_S_S__param_7];
	ld.param.u64 	%rd7, [_Z6kernelPiS_S_S_S_PdS0_S_S_S_S_S__param_8];
	ld.param.u64 	%rd8, [_Z6kernelPiS_S_S_S_PdS0_S_S_S_S_S__param_9];
	ld.param.u64 	%rd9, [_Z6kernelPiS_S_S_S_PdS0_S_S_S_S_S__param_10];
	ld.param.u64 	%rd10, [_Z6kernelPiS_S_S_S_PdS0_S_S_S_S_S__param_11];
	cvta.to.global.u64 	%rd13, %rd12;
	cvta.to.global.u64 	%rd14, %rd11;
	mov.u32 	%r6, %ctaid.x;
	ld.global.u32 	%r7, [%rd14];
	add.s32 	%r1, %r7, %r6;
	ld.global.u32 	%r8, [%rd13];
	setp.ge.s32 	%p1, %r1, %r8;
	@%p1 bra 	$L__BB0_4;
	cvta.to.global.u64 	%rd15, %rd8;
	cvta.to.global.u64 	%rd16, %rd1;
	mul.wide.s32 	%rd17, %r1, 4;
	add.s64 	%rd18, %rd15, %rd17;
	ld.global.u32 	%r2, [%rd18];
	mul.wide.s32 	%rd19, %r2, 4;
	add.s64 	%rd20, %rd16, %rd19;
	ld.global.u32 	%r9, [%rd20];
	mov.u32 	%r3, %tid.x;
	setp.ge.s32 	%p2, %r3, %r9;
	@%p2 bra 	$L__BB0_4;
	cvta.to.global.u64 	%rd21, %rd9;
	add.s64 	%rd23, %rd21, %rd19;
	ld.global.u32 	%r10, [%rd23];
	add.s32 	%r11, %r10, %r3;
	cvta.to.global.u64 	%rd24, %rd2;
	mul.wide.s32 	%rd25, %r11, 4;
	add.s64 	%rd26, %rd24, %rd25;
	ld.global.u32 	%r4, [%rd26];
	mov.u32 	%r5, %tid.y;
	cvta.to.global.u64 	%rd27, %rd3;
	mul.wide.s32 	%rd28, %r4, 4;
	add.s64 	%rd29, %rd27, %rd28;
	ld.global.u32 	%r12, [%rd29];
	setp.ge.s32 	%p3, %r5, %r12;
	@%p3 bra 	$L__BB0_4;
	cvta.to.global.u64 	%rd30, %rd4;
	mul.wide.s32 	%rd31, %r4, 8;
	add.s64 	%rd32, %rd30, %rd31;
	cvta.to.global.u64 	%rd33, %rd10;
	add.s64 	%rd35, %rd33, %rd28;
	ld.global.u32 	%r13, [%rd35];
	add.s32 	%r14, %r13, %r5;
	cvta.to.global.u64 	%rd36, %rd6;
	mul.wide.s32 	%rd37, %r14, 4;
	add.s64 	%rd38, %rd36, %rd37;
	ld.global.u32 	%r15, [%rd38];
	cvta.to.global.u64 	%rd39, %rd5;
	mul.wide.s32 	%rd40, %r15, 8;
	add.s64 	%rd41, %rd39, %rd40;
	ld.global.f64 	%fd1, [%rd41];
	cvta.to.global.u64 	%rd42, %rd7;
	mul.wide.s32 	%rd43, %r15, 4;
	add.s64 	%rd44, %rd42, %rd43;
	ld.global.u32 	%r16, [%rd44];
	cvt.rn.f64.s32 	%fd2, %r16;
	div.rn.f64 	%fd3, %fd1, %fd2;
	atom.global.add.f64 	%fd4, [%rd32], %fd3;
$L__BB0_4:
	ret;

}
	// .globl	_Z7kernel1PiS_S_S_S_S_S_S_
.visible .entry _Z7kernel1PiS_S_S_S_S_S_S_(
	.param .u64 .ptr .align 1 _Z7kernel1PiS_S_S_S_S_S_S__param_0,
	.param .u64 .ptr .align 1 _Z7kernel1PiS_S_S_S_S_S_S__param_1,
	.param .u64 .ptr .align 1 _Z7kernel1PiS_S_S_S_S_S_S__param_2,
	.param .u64 .ptr .align 1 _Z7kernel1PiS_S_S_S_S_S_S__param_3,
	.param .u64 .ptr .align 1 _Z7kernel1PiS_S_S_S_S_S_S__param_4,
	.param .u64 .ptr .align 1 _Z7kernel1PiS_S_S_S_S_S_S__param_5,
	.param .u64 .ptr .align 1 _Z7kernel1PiS_S_S_S_S_S_S__param_6,
	.param .u64 .ptr .align 1 _Z7kernel1PiS_S_S_S_S_S_S__param_7
)
{
	.reg .pred 	%p<3>;
	.reg .b32 	%r<13>;
	.reg .b64 	%rd<30>;

	ld.param.u64 	%rd8, [_Z7kernel1PiS_S_S_S_S_S_S__param_0];
	ld.param.u64 	%rd1, [_Z7kernel1PiS_S_S_S_S_S_S__param_1];
	ld.param.u64 	%rd2, [_Z7kernel1PiS_S_S_S_S_S_S__param_2];
	ld.param.u64 	%rd3, [_Z7kernel1PiS_S_S_S_S_S_S__param_3];
	ld.param.u64 	%rd4, [_Z7kernel1PiS_S_S_S_S_S_S__param_4];
	ld.param.u64 	%rd5, [_Z7kernel1PiS_S_S_S_S_S_S__param_5];
	ld.param.u64 	%rd6, [_Z7kernel1PiS_S_S_S_S_S_S__param_6];
	ld.param.u64 	%rd7, [_Z7kernel1PiS_S_S_S_S_S_S__param_7];
	cvta.to.global.u64 	%rd9, %rd8;
	mov.u32 	%r1, %ctaid.x;
	ld.global.u32 	%r4, [%rd9];
	setp.ge.s32 	%p1, %r1, %r4;
	@%p1 bra 	$L__BB1_3;
	cvta.to.global.u64 	%rd10, %rd2;
	cvta.to.global.u64 	%rd11, %rd1;
	mul.wide.u32 	%rd12, %r1, 4;
	add.s64 	%rd13, %rd10, %rd12;
	ld.global.u32 	%r2, [%rd13];
	mul.wide.s32 	%rd14, %r2, 4;
	add.s64 	%rd15, %rd11, %rd14;
	ld.global.u32 	%r5, [%rd15];
	mov.u32 	%r3, %tid.x;
	setp.ge.s32 	%p2, %r3, %r5;
	@%p2 bra 	$L__BB1_3;
	cvta.to.global.u64 	%rd16, %rd4;
	add.s64 	%rd18, %rd16, %rd14;
	ld.global.u32 	%r6, [%rd18];
	add.s32 	%r7, %r6, %r3;
	cvta.to.global.u64 	%rd19, %rd3;
	mul.wide.s32 	%rd20, %r7, 4;
	add.s64 	%rd21, %rd19, %rd20;
	ld.global.u32 	%r8, [%rd21];
	cvta.to.global.u64 	%rd22, %rd5;
	add.s64 	%rd24, %rd22, %rd12;
	cvta.to.global.u64 	%rd25, %rd6;
	mul.wide.s32 	%rd26, %r8, 4;
	add.s64 	%rd27, %rd25, %rd26;
	ld.global.u32 	%r9, [%rd27];
	cvta.to.global.u64 	%rd28, %rd7;
	add.s64 	%rd29, %rd28, %rd26;
	ld.global.u32 	%r10, [%rd29];
	div.s32 	%r11, %r9, %r10;
	atom.global.add.u32 	%r12, [%rd24], %r11;
$L__BB1_3:
	ret;

}
	// .globl	_Z6updatePdPi
.visible .entry _Z6updatePdPi(
	.param .u64 .ptr .align 1 _Z6updatePdPi_param_0,
	.param .u64 .ptr .align 1 _Z6updatePdPi_param_1
)
{
	.local .align 8 .b8 	__local_depot2[8];
	.reg .b64 	%SP;
	.reg .b64 	%SPL;
	.reg .pred 	%p<4>;
	.reg .b32 	%r<20>;
	.reg .b64 	%rd<12>;
	.reg .b64 	%fd<3>;

	mov.u64 	%SPL, __local_depot2;
	cvta.local.u64 	%SP, %SPL;
	ld.param.u64 	%rd4, [_Z6updatePdPi_param_0];
	ld.param.u64 	%rd5, [_Z6updatePdPi_param_1];
	cvta.to.global.u64 	%rd1, %rd5;
	ld.global.u32 	%r19, [%rd1];
	setp.lt.s32 	%p1, %r19, 1;
	@%p1 bra 	$L__BB2_5;
	mov.u32 	%r11, %ntid.x;
	mov.u32 	%r12, %nctaid.x;
	mul.lo.s32 	%r2, %r11, %r12;
	mov.u32 	%r13, %tid.x;
	mov.u32 	%r14, %ctaid.x;
	mad.lo.s32 	%r3, %r14, %r11, %r13;
	add.u64 	%rd6, %SP, 0;
	add.u64 	%rd2, %SPL, 0;
	cvta.to.global.u64 	%rd3, %rd4;
	mov.b32 	%r18, 0;
	mov.u64 	%rd9, $str;
$L__BB2_2:
	add.s32 	%r6, %r3, %r18;
	setp.ge.s32 	%p2, %r6, %r19;
	@%p2 bra 	$L__BB2_4;
	mul.wide.s32 	%rd7, %r6, 8;
	add.s64 	%rd8, %rd3, %rd7;
	ld.global.f64 	%fd1, [%rd8];
	mul.f64 	%fd2, %fd1, 0d3FEB333333333333;
	st.global.f64 	[%rd8], %fd2;
	st.local.f64 	[%rd2], %fd2;
	cvta.global.u64 	%rd10, %rd9;
	{ // callseq 0, 0
	.param .b64 param0;
	st.param.b64 	[param0], %rd10;
	.param .b64 param1;
	st.param.b64 	[param1], %rd6;
	.param .b32 retval0;
	call.uni (retval0), 
	vprintf, 
	(
	param0, 
	param1
	);
	ld.param.b32 	%r15, [retval0];
	} // callseq 0
	ld.global.u32 	%r19, [%rd1];
$L__BB2_4:
	add.s32 	%r18, %r18, %r2;
	setp.lt.s32 	%p3, %r18, %r19;
	@%p3 bra 	$L__BB2_2;
$L__BB2_5:
	ret;

}


// ===== COMPILED SASS (sm_100) =====

	.target	sm_100

	.elftype	@"ET_EXEC"


//--------------------- .note.nv.tkinfo           --------------------------
	.section	.note.nv.tkinfo,"",@"SHT_NOTE"
	.sectionflags	@"SHF_NOTE_NV_TKINFO"
	.tkinfo
        /*0018*/ 	.word	0x00000002
        /*0030*/ 	.string	""
        /*0030*/ 	.string	"ptxas"
        /*0030*/ 	.string	"Cuda compilation tools, release 13.0, V13.0.88"
        /*0030*/ 	.string	"Build cuda_13.0.r13.0/compiler.36424714_0"
        /*0030*/ 	.string	"-arch sm_100 -m 64 "



//--------------------- .note.nv.cuinfo           --------------------------
	.section	.note.nv.cuinfo,"",@"SHT_NOTE"
	.sectionflags	@"SHF_NOTE_NV_CUINFO"
        /*0018*/ 	.short	0x0002
        /*001a*/ 	.short	0x0064
        /*001c*/ 	.short	0x0082
	.zero		2


//--------------------- .nv.info                  --------------------------
	.section	.nv.info,"",@"SHT_CUDA_INFO"
	.align	4


	//----- nvinfo : EIATTR_REGCOUNT
	.align		4
        /*0000*/ 	.byte	0x04, 0x2f
        /*0002*/ 	.short	(.L_2 - .L_1)
	.align		4
.L_1:
        /*0004*/ 	.word	index@(_Z6kernelPiS_S_S_S_PdS0_S_S_S_S_S_)
        /*0008*/ 	.word	0x0000001a


	//----- nvinfo : EIATTR_FRAME_SIZE
	.align		4
.L_2:
        /*000c*/ 	.byte	0x04, 0x11
        /*000e*/ 	.short	(.L_4 - .L_3)
	.align		4
.L_3:
        /*0010*/ 	.word	index@($__internal_0_$__cuda_sm20_div_rn_f64_full)
        /*0014*/ 	.word	0x00000000


	//----- nvinfo : EIATTR_FRAME_SIZE
	.align		4
.L_4:
        /*0018*/ 	.byte	0x04, 0x11
        /*001a*/ 	.short	(.L_6 - .L_5)
	.align		4
.L_5:
        /*001c*/ 	.word	index@(_Z6kernelPiS_S_S_S_PdS0_S_S_S_S_S_)
        /*0020*/ 	.word	0x00000000


	//----- nvinfo : EIATTR_REGCOUNT
	.align		4
.L_6:
        /*0024*/ 	.byte	0x04, 0x2f
        /*0026*/ 	.short	(.L_8 - .L_7)
	.align		4
.L_7:
        /*0028*/ 	.word	index@(_Z7kernel1PiS_S_S_S_S_S_S_)
        /*002c*/ 	.word	0x0000000e


	//----- nvinfo : EIATTR_FRAME_SIZE
	.align		4
.L_8:
        /*0030*/ 	.byte	0x04, 0x11
        /*0032*/ 	.short	(.L_10 - .L_9)
	.align		4
.L_9:
        /*0034*/ 	.word	index@(_Z7kernel1PiS_S_S_S_S_S_S_)
        /*0038*/ 	.word	0x00000000


	//----- nvinfo : EIATTR_REGCOUNT
	.align		4
.L_10:
        /*003c*/ 	.byte	0x04, 0x2f
        /*003e*/ 	.short	(.L_12 - .L_11)
	.align		4
.L_11:
        /*0040*/ 	.word	index@(_Z6updatePdPi)
        /*0044*/ 	.word	0x00000018


	//----- nvinfo : EIATTR_FRAME_SIZE
	.align		4
.L_12:
        /*0048*/ 	.byte	0x04, 0x11
        /*004a*/ 	.short	(.L_14 - .L_13)
	.align		4
.L_13:
        /*004c*/ 	.word	index@(_Z6updatePdPi)
        /*0050*/ 	.word	0x00000008


	//----- nvinfo : EIATTR_MIN_STACK_SIZE
	.align		4
.L_14:
        /*0054*/ 	.byte	0x04, 0x12
        /*0056*/ 	.short	(.L_16 - .L_15)
	.align		4
.L_15:
        /*0058*/ 	.word	index@(_Z6updatePdPi)
        /*005c*/ 	.word	0x00000008


	//----- nvinfo : EIATTR_MIN_STACK_SIZE
	.align		4
.L_16:
        /*0060*/ 	.byte	0x04, 0x12
        /*0062*/ 	.short	(.L_18 - .L_17)
	.align		4
.L_17:
        /*0064*/ 	.word	index@(_Z7kernel1PiS_S_S_S_S_S_S_)
        /*0068*/ 	.word	0x00000000


	//----- nvinfo : EIATTR_MIN_STACK_SIZE
	.align		4
.L_18:
        /*006c*/ 	.byte	0x04, 0x12
        /*006e*/ 	.short	(.L_20 - .L_19)
	.align		4
.L_19:
        /*0070*/ 	.word	index@(_Z6kernelPiS_S_S_S_PdS0_S_S_S_S_S_)
        /*0074*/ 	.word	0x00000000
.L_20:


//--------------------- .nv.compat                --------------------------
	.section	.nv.compat,"",@"SHT_CUDA_COMPAT_INFO"
	.align	4
        /*0000*/ 	.byte	0x02, 0x09, 0x00, 0x00, 0x02, 0x02, 0x01, 0x00, 0x02, 0x05, 0x05, 0x00, 0x03, 0x07, 0x01, 0x01
        /*0010*/ 	.byte	0x02, 0x03, 0x00, 0x00, 0x02, 0x06, 0x01, 0x00, 0x04, 0x0b, 0x08, 0x00, 0x01, 0x00, 0x00, 0x00
        /*0020*/ 	.byte	0x00, 0x00, 0x00, 0x00


//--------------------- .nv.info._Z6updatePdPi    --------------------------
	.section	.nv.info._Z6updatePdPi,"",@"SHT_CUDA_INFO"
	.sectionflags	@""
	.align	4


	//----- nvinfo : EIATTR_CUDA_API_VERSION
	.align		4
        /*0000*/ 	.byte	0x04, 0x37
        /*0002*/ 	.short	(.L_22 - .L_21)
.L_21:
        /*0004*/ 	.word	0x00000082


	//----- nvinfo : EIATTR_KPARAM_INFO
	.align		4
.L_22:
        /*0008*/ 	.byte	0x04, 0x17
        /*000a*/ 	.short	(.L_24 - .L_23)
.L_23:
        /*000c*/ 	.word	0x00000000
        /*0010*/ 	.short	0x0001
        /*0012*/ 	.short	0x0008
        /*0014*/ 	.byte	0x00, 0xf5, 0x21, 0x00


	//----- nvinfo : EIATTR_KPARAM_INFO
	.align		4
.L_24:
        /*0018*/ 	.byte	0x04, 0x17
        /*001a*/ 	.short	(.L_26 - .L_25)
.L_25:
        /*001c*/ 	.word	0x00000000
        /*0020*/ 	.short	0x0000
        /*0022*/ 	.short	0x0000
        /*0024*/ 	.byte	0x00, 0xf5, 0x21, 0x00


	//----- nvinfo : EIATTR_SPARSE_MMA_MASK
	.align		4
.L_26:
        /*0028*/ 	.byte	0x03, 0x50
        /*002a*/ 	.short	0x0000


	//----- nvinfo : EIATTR_MAXREG_COUNT
	.align		4
        /*002c*/ 	.byte	0x03, 0x1b
        /*002e*/ 	.short	0x00ff


	//----- nvinfo : EIATTR_EXTERNS
	.align		4
        /*0030*/ 	.byte	0x04, 0x0f
        /*0032*/ 	.short	(.L_28 - .L_27)


	//   ....[0]....
	.align		4
.L_27:
        /*0034*/ 	.word	index@(vprintf)


	//----- nvinfo : EIATTR_MERCURY_ISA_VERSION
	.align		4
.L_28:
        /*0038*/ 	.byte	0x03, 0x5f
        /*003a*/ 	.short	0x0101


	//----- nvinfo : EIATTR_VRC_CTA_INIT_COUNT
	.align		4
        /*003c*/ 	.byte	0x02, 0x4a
	.zero		1
	.zero		1


	//----- nvinfo : EIATTR_SYSCALL_OFFSETS
	.align		4
        /*0040*/ 	.byte	0x04, 0x46
        /*0042*/ 	.short	(.L_30 - .L_29)


	//   ....[0]....
.L_29:
        /*0044*/ 	.word	0x00000260


	//----- nvinfo : EIATTR_EXIT_INSTR_OFFSETS
	.align		4
.L_30:
        /*0048*/ 	.byte	0x04, 0x1c
        /*004a*/ 	.short	(.L_32 - .L_31)


	//   ....[0]....
.L_31:
        /*004c*/ 	.word	0x00000080


	//   ....[1]....
        /*0050*/ 	.word	0x000002d0


	//----- nvinfo : EIATTR_CRS_STACK_SIZE
	.align		4
.L_32:
        /*0054*/ 	.byte	0x04, 0x1e
        /*0056*/ 	.short	(.L_34 - .L_33)
.L_33:
        /*0058*/ 	.word	0x00000000


	//----- nvinfo : EIATTR_CBANK_PARAM_SIZE
	.align		4
.L_34:
        /*005c*/ 	.byte	0x03, 0x19
        /*005e*/ 	.short	0x0010


	//----- nvinfo : EIATTR_PARAM_CBANK
	.align		4
        /*0060*/ 	.byte	0x04, 0x0a
        /*0062*/ 	.short	(.L_36 - .L_35)
	.align		4
.L_35:
        /*0064*/ 	.word	index@(.nv.constant0._Z6updatePdPi)
        /*0068*/ 	.short	0x0380
        /*006a*/ 	.short	0x0010


	//----- nvinfo : EIATTR_SW_WAR
	.align		4
.L_36:
        /*006c*/ 	.byte	0x04, 0x36
        /*006e*/ 	.short	(.L_38 - .L_37)
.L_37:
        /*0070*/ 	.word	0x00000008
.L_38:


//--------------------- .nv.info._Z7kernel1PiS_S_S_S_S_S_S_ --------------------------
	.section	.nv.info._Z7kernel1PiS_S_S_S_S_S_S_,"",@"SHT_CUDA_INFO"
	.sectionflags	@""
	.align	4


	//----- nvinfo : EIATTR_CUDA_API_VERSION
	.align		4
        /*0000*/ 	.byte	0x04, 0x37
        /*0002*/ 	.short	(.L_40 - .L_39)
.L_39:
        /*0004*/ 	.word	0x00000082


	//----- nvinfo : EIATTR_KPARAM_INFO
	.align		4
.L_40:
        /*0008*/ 	.byte	0x04, 0x17
        /*000a*/ 	.short	(.L_42 - .L_41)
.L_41:
        /*000c*/ 	.word	0x00000000
        /*0010*/ 	.short	0x0007
        /*0012*/ 	.short	0x0038
        /*0014*/ 	.byte	0x00, 0xf5, 0x21, 0x00


	//----- nvinfo : EIATTR_KPARAM_INFO
	.align		4
.L_42:
        /*0018*/ 	.byte	0x04, 0x17
        /*001a*/ 	.short	(.L_44 - .L_43)
.L_43:
        /*001c*/ 	.word	0x00000000
        /*0020*/ 	.short	0x0006
        /*0022*/ 	.short	0x0030
        /*0024*/ 	.byte	0x00, 0xf5, 0x21, 0x00


	//----- nvinfo : EIATTR_KPARAM_INFO
	.align		4
.L_44:
        /*0028*/ 	.byte	0x04, 0x17
        /*002a*/ 	.short	(.L_46 - .L_45)
.L_45:
        /*002c*/ 	.word	0x00000000
        /*0030*/ 	.short	0x0005
        /*0032*/ 	.short	0x0028
        /*0034*/ 	.byte	0x00, 0xf5, 0x21, 0x00


	//----- nvinfo : EIATTR_KPARAM_INFO
	.align		4
.L_46:
        /*0038*/ 	.byte	0x04, 0x17
        /*003a*/ 	.short	(.L_48 - .L_47)
.L_47:
        /*003c*/ 	.word	0x00000000
        /*0040*/ 	.short	0x0004
        /*0042*/ 	.short	0x0020
        /*0044*/ 	.byte	0x00, 0xf5, 0x21, 0x00


	//----- nvinfo : EIATTR_KPARAM_INFO
	.align		4
.L_48:
        /*0048*/ 	.byte	0x04, 0x17
        /*004a*/ 	.short	(.L_50 - .L_49)
.L_49:
        /*004c*/ 	.word	0x00000000
        /*0050*/ 	.short	0x0003
        /*0052*/ 	.short	0x0018
        /*0054*/ 	.byte	0x00, 0xf5, 0x21, 0x00


	//----- nvinfo : EIATTR_KPARAM_INFO
	.align		4
.L_50:
        /*0058*/ 	.byte	0x04, 0x17
        /*005a*/ 	.short	(.L_52 - .L_51)
.L_51:
        /*005c*/ 	.word	0x00000000
        /*0060*/ 	.short	0x0002
        /*0062*/ 	.short	0x0010
        /*0064*/ 	.byte	0x00, 0xf5, 0x21, 0x00


	//----- nvinfo : EIATTR_KPARAM_INFO
	.align		4
.L_52:
        /*0068*/ 	.byte	0x04, 0x17
        /*006a*/ 	.short	(.L_54 - .L_53)
.L_53:
        /*006c*/ 	.word	0x00000000
        /*0070*/ 	.short	0x0001
        /*0072*/ 	.short	0x0008
        /*0074*/ 	.byte	0x00, 0xf5, 0x21, 0x00


	//----- nvinfo : EIATTR_KPARAM_INFO
	.align		4
.L_54:
        /*0078*/ 	.byte	0x04, 0x17
        /*007a*/ 	.short	(.L_56 - .L_55)
.L_55:
        /*007c*/ 	.word	0x00000000
        /*0080*/ 	.short	0x0000
        /*0082*/ 	.short	0x0000
        /*0084*/ 	.byte	0x00, 0xf5, 0x21, 0x00


	//----- nvinfo : EIATTR_SPARSE_MMA_MASK
	.align		4
.L_56:
        /*0088*/ 	.byte	0x03, 0x50
        /*008a*/ 	.short	0x0000


	//----- nvinfo : EIATTR_MAXREG_COUNT
	.align		4
        /*008c*/ 	.byte	0x03, 0x1b
        /*008e*/ 	.short	0x00ff


	//----- nvinfo : EIATTR_MERCURY_ISA_VERSION
	.align		4
        /*0090*/ 	.byte	0x03, 0x5f
        /*0092*/ 	.short	0x0101


	//----- nvinfo : EIATTR_INT_WARP_WIDE_INSTR_OFFSETS
	.align		4
        /*0094*/ 	.byte	0x04, 0x31
        /*0096*/ 	.short	(.L_58 - .L_57)


	//   ....[0]....
.L_57:
        /*0098*/ 	.word	0x000001d0


	//   ....[1]....
        /*009c*/ 	.word	0x000003c0


	//----- nvinfo : EIATTR_VRC_CTA_INIT_COUNT
	.align		4
.L_58:
        /*00a0*/ 	.byte	0x02, 0x4a
	.zero		1
	.zero		1


	//----- nvinfo : EIATTR_EXIT_INSTR_OFFSETS
	.align		4
        /*00a4*/ 	.byte	0x04, 0x1c
        /*00a6*/ 	.short	(.L_60 - .L_59)


	//   ....[0]....
.L_59:
        /*00a8*/ 	.word	0x00000060


	//   ....[1]....
        /*00ac*/ 	.word	0x000000f0


	//   ....[2]....
        /*00b0*/ 	.word	0x00000400


	//----- nvinfo : EIATTR_CBANK_PARAM_SIZE
	.align		4
.L_60:
        /*00b4*/ 	.byte	0x03, 0x19
        /*00b6*/ 	.short	0x0040


	//----- nvinfo : EIATTR_PARAM_CBANK
	.align		4
        /*00b8*/ 	.byte	0x04, 0x0a
        /*00ba*/ 	.short	(.L_62 - .L_61)
	.align		4
.L_61:
        /*00bc*/ 	.word	index@(.nv.constant0._Z7kernel1PiS_S_S_S_S_S_S_)
        /*00c0*/ 	.short	0x0380
        /*00c2*/ 	.short	0x0040


	//----- nvinfo : EIATTR_SW_WAR
	.align		4
.L_62:
        /*00c4*/ 	.byte	0x04, 0x36
        /*00c6*/ 	.short	(.L_64 - .L_63)
.L_63:
        /*00c8*/ 	.word	0x00000008
.L_64:


//--------------------- .nv.info._Z6kernelPiS_S_S_S_PdS0_S_S_S_S_S_ --------------------------
	.section	.nv.info._Z6kernelPiS_S_S_S_PdS0_S_S_S_S_S_,"",@"SHT_CUDA_INFO"
	.sectionflags	@""
	.align	4


	//----- nvinfo : EIATTR_CUDA_API_VERSION
	.align		4
        /*0000*/ 	.byte	0x04, 0x37
        /*0002*/ 	.short	(.L_66 - .L_65)
.L_65:
        /*0004*/ 	.word	0x00000082


	//----- nvinfo : EIATTR_KPARAM_INFO
	.align		4
.L_66:
        /*0008*/ 	.byte	0x04, 0x17
        /*000a*/ 	.short	(.L_68 - .L_67)
.L_67:
        /*000c*/ 	.word	0x00000000
        /*0010*/ 	.short	0x000b
        /*0012*/ 	.short	0x0058
        /*0014*/ 	.byte	0x00, 0xf5, 0x21, 0x00


	//----- nvinfo : EIATTR_KPARAM_INFO
	.align		4
.L_68:
        /*0018*/ 	.byte	0x04, 0x17
        /*001a*/ 	.short	(.L_70 - .L_69)
.L_69:
        /*001c*/ 	.word	0x00000000
        /*0020*/ 	.short	0x000a
        /*0022*/ 	.short	0x0050
        /*0024*/ 	.byte	0x00, 0xf5, 0x21, 0x00


	//----- nvinfo : EIATTR_KPARAM_INFO
	.align		4
.L_70:
        /*0028*/ 	.byte	0x04, 0x17
        /*002a*/ 	.short	(.L_72 - .L_71)
.L_71:
        /*002c*/ 	.word	0x00000000
        /*0030*/ 	.short	0x0009
        /*0032*/ 	.short	0x0048
        /*0034*/ 	.byte	0x00, 0xf5, 0x21, 0x00


	//----- nvinfo : EIATTR_KPARAM_INFO
	.align		4
.L_72:
        /*0038*/ 	.byte	0x04, 0x17
        /*003a*/ 	.short	(.L_74 - .L_73)
.L_73:
        /*003c*/ 	.word	0x00000000
        /*0040*/ 	.short	0x0008
        /*0042*/ 	.short	0x0040
        /*0044*/ 	.byte	0x00, 0xf5, 0x21, 0x00


	//----- nvinfo : EIATTR_KPARAM_INFO
	.align		4
.L_74:
        /*0048*/ 	.byte	0x04, 0x17
        /*004a*/ 	.short	(.L_76 - .L_75)
.L_75:
        /*004c*/ 	.word	0x00000000
        /*0050*/ 	.short	0x0007
        /*0052*/ 	.short	0x0038
        /*0054*/ 	.byte	0x00, 0xf5, 0x21, 0x00


	//----- nvinfo : EIATTR_KPARAM_INFO
	.align		4
.L_76:
        /*0058*/ 	.byte	0x04, 0x17
        /*005a*/ 	.short	(.L_78 - .L_77)
.L_77:
        /*005c*/ 	.word	0x00000000
        /*0060*/ 	.short	0x0006
        /*0062*/ 	.short	0x0030
        /*0064*/ 	.byte	0x00, 0xf5, 0x21, 0x00


	//----- nvinfo : EIATTR_KPARAM_INFO
	.align		4
.L_78:
        /*0068*/ 	.byte	0x04, 0x17
        /*006a*/ 	.short	(.L_80 - .L_79)
.L_79:
        /*006c*/ 	.word	0x00000000
        /*0070*/ 	.short	0x0005
        /*0072*/ 	.short	0x0028
        /*0074*/ 	.byte	0x00, 0xf5, 0x21, 0x00


	//----- nvinfo : EIATTR_KPARAM_INFO
	.align		4
.L_80:
        /*0078*/ 	.byte	0x04, 0x17
        /*007a*/ 	.short	(.L_82 - .L_81)
.L_81:
        /*007c*/ 	.word	0x00000000
        /*0080*/ 	.short	0x0004
        /*0082*/ 	.short	0x0020
        /*0084*/ 	.byte	0x00, 0xf5, 0x21, 0x00


	//----- nvinfo : EIATTR_KPARAM_INFO
	.align		4
.L_82:
        /*0088*/ 	.byte	0x04, 0x17
        /*008a*/ 	.short	(.L_84 - .L_83)
.L_83:
        /*008c*/ 	.word	0x00000000
        /*0090*/ 	.short	0x0003
        /*0092*/ 	.short	0x0018
        /*0094*/ 	.byte	0x00, 0xf5, 0x21, 0x00


	//----- nvinfo : EIATTR_KPARAM_INFO
	.align		4
.L_84:
        /*0098*/ 	.byte	0x04, 0x17
        /*009a*/ 	.short	(.L_86 - .L_85)
.L_85:
        /*009c*/ 	.word	0x00000000
        /*00a0*/ 	.short	0x0002
        /*00a2*/ 	.short	0x0010
        /*00a4*/ 	.byte	0x00, 0xf5, 0x21, 0x00


	//----- nvinfo : EIATTR_KPARAM_INFO
	.align		4
.L_86:
        /*00a8*/ 	.byte	0x04, 0x17
        /*00aa*/ 	.short	(.L_88 - .L_87)
.L_87:
        /*00ac*/ 	.word	0x00000000
        /*00b0*/ 	.short	0x0001
        /*00b2*/ 	.short	0x0008
        /*00b4*/ 	.byte	0x00, 0xf5, 0x21, 0x00


	//----- nvinfo : EIATTR_KPARAM_INFO
	.align		4
.L_88:
        /*00b8*/ 	.byte	0x04, 0x17
        /*00ba*/ 	.short	(.L_90 - .L_89)
.L_89:
        /*00bc*/ 	.word	0x00000000
        /*00c0*/ 	.short	0x0000
        /*00c2*/ 	.short	0x0000
        /*00c4*/ 	.byte	0x00, 0xf5, 0x21, 0x00


	//----- nvinfo : EIATTR_SPARSE_MMA_MASK
	.align		4
.L_90:
        /*00c8*/ 	.byte	0x03, 0x50
        /*00ca*/ 	.short	0x0000


	//----- nvinfo : EIATTR_MAXREG_COUNT
	.align		4
        /*00cc*/ 	.byte	0x03, 0x1b
        /*00ce*/ 	.short	0x00ff


	//----- nvinfo : EIATTR_MERCURY_ISA_VERSION
	.align		4
        /*00d0*/ 	.byte	0x03, 0x5f
        /*00d2*/ 	.short	0x0101


	//----- nvinfo : EIATTR_VRC_CTA_INIT_COUNT
	.align		4
        /*00d4*/ 	.byte	0x02, 0x4a
	.zero		1
	.zero		1


	//----- nvinfo : EIATTR_EXIT_INSTR_OFFSETS
	.align		4
        /*00d8*/ 	.byte	0x04, 0x1c
        /*00da*/ 	.short	(.L_92 - .L_91)


	//   ....[0]....
.L_91:
        /*00dc*/ 	.word	0x00000090


	//   ....[1]....
        /*00e0*/ 	.word	0x00000120


	//   ....[2]....
        /*00e4*/ 	.word	0x000001f0


	//   ....[3]....
        /*00e8*/ 	.word	0x00000450


	//----- nvinfo : EIATTR_CRS_STACK_SIZE
	.align		4
.L_92:
        /*00ec*/ 	.byte	0x04, 0x1e
        /*00ee*/ 	.short	(.L_94 - .L_93)
.L_93:
        /*00f0*/ 	.word	0x00000000


	//----- nvinfo : EIATTR_CBANK_PARAM_SIZE
	.align		4
.L_94:
        /*00f4*/ 	.byte	0x03, 0x19
        /*00f6*/ 	.short	0x0060


	//----- nvinfo : EIATTR_PARAM_CBANK
	.align		4
        /*00f8*/ 	.byte	0x04, 0x0a
        /*00fa*/ 	.short	(.L_96 - .L_95)
	.align		4
.L_95:
        /*00fc*/ 	.word	index@(.nv.constant0._Z6kernelPiS_S_S_S_PdS0_S_S_S_S_S_)
        /*0100*/ 	.short	0x0380
        /*0102*/ 	.short	0x0060


	//----- nvinfo : EIATTR_SW_WAR
	.align		4
.L_96:
        /*0104*/ 	.byte	0x04, 0x36
        /*0106*/ 	.short	(.L_98 - .L_97)
.L_97:
        /*0108*/ 	.word	0x00000008
.L_98:


//--------------------- .nv.callgraph             --------------------------
	.section	.nv.callgraph,"",@"SHT_CUDA_CALLGRAPH"
	.align	4
	.sectionentsize	8
	.align		4
        /*0000*/ 	.word	0x00000000
	.align		4
        /*0004*/ 	.word	0xffffffff
	.align		4
        /*0008*/ 	.word	index@(_Z6updatePdPi)
	.align		4
        /*000c*/ 	.word	index@(vprintf)
	.align		4
        /*0010*/ 	.word	0x00000000
	.align		4
        /*0014*/ 	.word	0xfffffffe
	.align		4
        /*0018*/ 	.word	0x00000000
	.align		4
        /*001c*/ 	.word	0xfffffffd
	.align		4
        /*0020*/ 	.word	0x00000000
	.align		4
        /*0024*/ 	.word	0xfffffffc


//--------------------- .nv.constant4             --------------------------
	.section	.nv.constant4,"a",@progbits
	.align	8
	.align		8
.nv.constant4:
        /*0000*/ 	.dword	vprintf
	.align		8
        /*0008*/ 	.dword	$str


//--------------------- .text._Z6updatePdPi       --------------------------
	.section	.text._Z6updatePdPi,"ax",@progbits
	.align	128
        .global         _Z6updatePdPi
        .type           _Z6updatePdPi,@function
        .size           _Z6updatePdPi,(.L_x_15 - _Z6updatePdPi)
        .other          _Z6updatePdPi,@"STO_CUDA_ENTRY STV_DEFAULT"
_Z6updatePdPi:
.text._Z6updatePdPi:
[----:B------:R-:W0:Y:S08]  /*0000*/  LDC R1, c[0x0][0x37c] ;  /* 0x0000df00ff017b82 */ /* 0x000e300000000800 */
[----:B------:R-:W1:Y:S01]  /*0010*/  LDC.64 R4, c[0x0][0x388] ;  /* 0x0000e200ff047b82 */ /* 0x000e620000000a00 */
[----:B------:R-:W1:Y:S01]  /*0020*/  LDCU.64 UR36, c[0x0][0x358] ;  /* 0x00006b00ff2477ac */ /* 0x000e620008000a00 */
[----:B0-----:R-:W-:Y:S01]  /*0030*/  VIADD R1, R1, 0xfffffff8 ;  /* 0xfffffff801017836 */ /* 0x001fe20000000000 */
[----:B-1----:R-:W2:Y:S01]  /*0040*/  LDG.E R4, desc[UR36][R4.64] ;  /* 0x0000002404047981 */ /* 0x002ea2000c1e1900 */
[----:B------:R-:W0:Y:S03]  /*0050*/  LDCU UR4, c[0x0][0x2f8] ;  /* 0x00005f00ff0477ac */ /* 0x000e260008000800 */
[----:B0-----:R-:W-:-:S02]  /*0060*/  IADD3 R2, P1, PT, R1, UR4, RZ ;  /* 0x0000000401027c10 */ /* 0x001fc4000ff3e0ff */
[----:B--2---:R-:W-:-:S13]  /*0070*/  ISETP.GE.AND P0, PT, R4, 0x1, PT ;  /* 0x000000010400780c */ /* 0x004fda0003f06270 */
[----:B------:R-:W-:Y:S05]  /*0080*/  @!P0 EXIT ;  /* 0x000000000000894d */ /* 0x000fea0003800000 */
[----:B------:R-:W0:Y:S01]  /*0090*/  S2R R17, SR_TID.X ;  /* 0x0000000000117919 */ /* 0x000e220000002100 */
[----:B------:R-:W1:Y:S01]  /*00a0*/  LDCU UR4, c[0x0][0x2fc] ;  /* 0x00005f80ff0477ac */ /* 0x000e620008000800 */
[----:B------:R-:W-:Y:S01]  /*00b0*/  HFMA2 R18, -RZ, RZ, 0, 0 ;  /* 0x00000000ff127431 */ /* 0x000fe200000001ff */
[----:B------:R-:W0:Y:S01]  /*00c0*/  S2R R0, SR_CTAID.X ;  /* 0x0000000000007919 */ /* 0x000e220000002500 */
[----:B------:R-:W2:Y:S01]  /*00d0*/  LDCU UR5, c[0x0][0x360] ;  /* 0x00006c00ff0577ac */ /* 0x000ea20008000800 */
[----:B------:R-:W2:Y:S01]  /*00e0*/  LDCU UR38, c[0x0][0x370] ;  /* 0x00006e00ff2677ac */ /* 0x000ea20008000800 */
[----:B-1----:R-:W-:Y:S01]  /*00f0*/  IMAD.X R16, RZ, RZ, UR4, P1 ;  /* 0x00000004ff107e24 */ /* 0x002fe200088e06ff */
[----:B--2---:R-:W-:Y:S02]  /*0100*/  UIMAD UR38, UR5, UR38, URZ ;  /* 0x00000026052672a4 */ /* 0x004fe4000f8e02ff */
[----:B0-----:R-:W-:-:S10]  /*0110*/  IMAD R17, R0, UR5, R17 ;  /* 0x0000000500117c24 */ /* 0x001fd4000f8e0211 */
.L_x_3:
[----:B------:R-:W-:Y:S01]  /*0120*/  IMAD.IADD R3, R17, 0x1, R18 ;  /* 0x0000000111037824 */ /* 0x000fe200078e0212 */
[----:B------:R-:W-:Y:S04]  /*0130*/  BSSY.RECONVERGENT B6, `(.L_x_0) ;  /* 0x0000016000067945 */ /* 0x000fe80003800200 */
[----:B------:R-:W-:-:S13]  /*0140*/  ISETP.GE.AND P0, PT, R3, R4, PT ;  /* 0x000000040300720c */ /* 0x000fda0003f06270 */
[----:B0-----:R-:W-:Y:S05]  /*0150*/  @P0 BRA `(.L_x_1) ;  /* 0x00000000004c0947 */ /* 0x001fea0003800000 */
[----:B------:R-:W0:Y:S02]  /*0160*/  LDC.64 R8, c[0x0][0x380] ;  /* 0x0000e000ff087b82 */ /* 0x000e240000000a00 */
[----:B0-----:R-:W-:-:S05]  /*0170*/  IMAD.WIDE R8, R3, 0x8, R8 ;  /* 0x0000000803087825 */ /* 0x001fca00078e0208 */
[----:B------:R-:W2:Y:S01]  /*0180*/  LDG.E.64 R10, desc[UR36][R8.64] ;  /* 0x00000024080a7981 */ /* 0x000ea2000c1e1b00 */
[----:B------:R-:W-:Y:S01]  /*0190*/  UMOV UR4, 0x33333333 ;  /* 0x3333333300047882 */ /* 0x000fe20000000000 */
[----:B------:R-:W-:Y:S01]  /*01a0*/  UMOV UR5, 0x3feb3333 ;  /* 0x3feb333300057882 */ /* 0x000fe20000000000 */
[----:B------:R-:W-:Y:S01]  /*01b0*/  MOV R0, 0x0 ;  /* 0x0000000000007802 */ /* 0x000fe20000000f00 */
[----:B------:R-:W-:Y:S01]  /*01c0*/  IMAD.MOV.U32 R7, RZ, RZ, R16 ;  /* 0x000000ffff077224 */ /* 0x000fe200078e0010 */
[----:B------:R-:W-:Y:S02]  /*01d0*/  MOV R6, R2 ;  /* 0x0000000200067202 */ /* 0x000fe40000000f00 */
[----:B------:R0:W1:Y:S01]  /*01e0*/  LDC.64 R12, c[0x4][R0] ;  /* 0x01000000000c7b82 */ /* 0x0000620000000a00 */
[----:B--2---:R-:W-:Y:S01]  /*01f0*/  DMUL R10, R10, UR4 ;  /* 0x000000040a0a7c28 */ /* 0x004fe20008000000 */
[----:B------:R-:W2:Y:S06]  /*0200*/  LDCU.64 UR4, c[0x4][0x8] ;  /* 0x01000100ff0477ac */ /* 0x000eac0008000a00 */
[----:B------:R0:W-:Y:S04]  /*0210*/  STG.E.64 desc[UR36][R8.64], R10 ;  /* 0x0000000a08007986 */ /* 0x0001e8000c101b24 */
[----:B------:R0:W-:Y:S01]  /*0220*/  STL.64 [R1], R10 ;  /* 0x0000000a01007387 */ /* 0x0001e20000100a00 */
[----:B--2---:R-:W-:Y:S01]  /*0230*/  MOV R4, UR4 ;  /* 0x0000000400047c02 */ /* 0x004fe20008000f00 */
[----:B-1----:R-:W-:-:S07]  /*0240*/  IMAD.U32 R5, RZ, RZ, UR5 ;  /* 0x00000005ff057e24 */ /* 0x002fce000f8e00ff */
[----:B------:R-:W-:-:S07]  /*0250*/  LEPC R20, `(.L_x_2) ;  /* 0x000000001014794e */ /* 0x000fce0000000000 */
[----:B0-----:R-:W-:Y:S05]  /*0260*/  CALL.ABS.NOINC R12 ;  /* 0x000000000c007343 */ /* 0x001fea0003c00000 */
.L_x_2:
[----:B------:R-:W0:Y:S02]  /*0270*/  LDC.64 R4, c[0x0][0x388] ;  /* 0x0000e200ff047b82 */ /* 0x000e240000000a00 */
[----:B0-----:R0:W5:Y:S02]  /*0280*/  LDG.E R4, desc[UR36][R4.64] ;  /* 0x0000002404047981 */ /* 0x001164000c1e1900 */
.L_x_1:
[----:B------:R-:W-:Y:S05]  /*0290*/  BSYNC.RECONVERGENT B6 ;  /* 0x0000000000067941 */ /* 0x000fea0003800200 */
.L_x_0:
[----:B------:R-:W-:-:S04]  /*02a0*/  IADD3 R18, PT, PT, R18, UR38, RZ ;  /* 0x0000002612127c10 */ /* 0x000fc8000fffe0ff */
[----:B-----5:R-:W-:-:S13]  /*02b0*/  ISETP.GE.AND P0, PT, R18, R4, PT ;  /* 0x000000041200720c */ /* 0x020fda0003f06270 */
[----:B------:R-:W-:Y:S05]  /*02c0*/  @!P0 BRA `(.L_x_3) ;  /* 0xfffffffc00948947 */ /* 0x000fea000383ffff */
[----:B------:R-:W-:Y:S05]  /*02d0*/  EXIT ;  /* 0x000000000000794d */ /* 0x000fea0003800000 */
.L_x_4:
[----:B------:R-:W-:-:S00]  /*02e0*/  BRA `(.L_x_4) ;  /* 0xfffffffc00fc7947 */ /* 0x000fc0000383ffff */
[----:B------:R-:W-:-:S00]  /*02f0*/  NOP ;  /* 0x0000000000007918 */ /* 0x000fc00000000000 */
        /* <DEDUP_REMOVED lines=8> */
.L_x_15:


//--------------------- .text._Z7kernel1PiS_S_S_S_S_S_S_ --------------------------
	.section	.text._Z7kernel1PiS_S_S_S_S_S_S_,"ax",@progbits
	.align	128
        .global         _Z7kernel1PiS_S_S_S_S_S_S_
        .type           _Z7kernel1PiS_S_S_S_S_S_S_,@function
        .size           _Z7kernel1PiS_S_S_S_S_S_S_,(.L_x_16 - _Z7kernel1PiS_S_S_S_S_S_S_)
        .other          _Z7kernel1PiS_S_S_S_S_S_S_,@"STO_CUDA_ENTRY STV_DEFAULT"
_Z7kernel1PiS_S_S_S_S_S_S_:
.text._Z7kernel1PiS_S_S_S_S_S_S_:
[----:B------:R-:W-:Y:S08]  /*0000*/  LDC R1, c[0x0][0x37c] ;  /* 0x0000df00ff017b82 */ /* 0x000ff00000000800 */
[----:B------:R-:W0:Y:S01]  /*0010*/  LDC.64 R2, c[0x0][0x380] ;  /* 0x0000e000ff027b82 */ /* 0x000e220000000a00 */
[----:B------:R-:W0:Y:S02]  /*0020*/  LDCU.64 UR6, c[0x0][0x358] ;  /* 0x00006b00ff0677ac */ /* 0x000e240008000a00 */
[----:B0-----:R-:W2:Y:S01]  /*0030*/  LDG.E R3, desc[UR6][R2.64] ;  /* 0x0000000602037981 */ /* 0x001ea2000c1e1900 */
[----:B------:R-:W2:Y:S02]  /*0040*/  S2R R0, SR_CTAID.X ;  /* 0x0000000000007919 */ /* 0x000ea40000002500 */
[----:B--2---:R-:W-:-:S13]  /*0050*/  ISETP.GE.AND P0, PT, R0, R3, PT ;  /* 0x000000030000720c */ /* 0x004fda0003f06270 */
[----:B------:R-:W-:Y:S05]  /*0060*/  @P0 EXIT ;  /* 0x000000000000094d */ /* 0x000fea0003800000 */
[----:B------:R-:W0:Y:S08]  /*0070*/  LDC.64 R2, c[0x0][0x390] ;  /* 0x0000e400ff027b82 */ /* 0x000e300000000a00 */
[----:B------:R-:W1:Y:S01]  /*0080*/  LDC.64 R4, c[0x0][0x388] ;  /* 0x0000e200ff047b82 */ /* 0x000e620000000a00 */
[----:B0-----:R-:W-:-:S05]  /*0090*/  IMAD.WIDE.U32 R2, R0, 0x4, R2 ;  /* 0x0000000400027825 */ /* 0x001fca00078e0002 */
[----:B------:R-:W1:Y:S01]  /*00a0*/  LDG.E R7, desc[UR6][R2.64] ;  /* 0x0000000602077981 */ /* 0x000e62000c1e1900 */
[----:B------:R-:W0:Y:S01]  /*00b0*/  S2R R9, SR_TID.X ;  /* 0x0000000000097919 */ /* 0x000e220000002100 */
[----:B-1----:R-:W-:-:S06]  /*00c0*/  IMAD.WIDE R4, R7, 0x4, R4 ;  /* 0x0000000407047825 */ /* 0x002fcc00078e0204 */
[----:B------:R-:W0:Y:S02]  /*00d0*/  LDG.E R4, desc[UR6][R4.64] ;  /* 0x0000000604047981 */ /* 0x000e24000c1e1900 */
[----:B0-----:R-:W-:-:S13]  /*00e0*/  ISETP.GE.AND P0, PT, R9, R4, PT ;  /* 0x000000040900720c */ /* 0x001fda0003f06270 */
[----:B------:R-:W-:Y:S05]  /*00f0*/  @P0 EXIT ;  /* 0x000000000000094d */ /* 0x000fea0003800000 */
[----:B------:R-:W0:Y:S08]  /*0100*/  LDC.64 R2, c[0x0][0x3a0] ;  /* 0x0000e800ff027b82 */ /* 0x000e300000000a00 */
[----:B------:R-:W1:Y:S01]  /*0110*/  LDC.64 R4, c[0x0][0x398] ;  /* 0x0000e600ff047b82 */ /* 0x000e620000000a00 */
[----:B0-----:R-:W-:-:S06]  /*0120*/  IMAD.WIDE R2, R7, 0x4, R2 ;  /* 0x0000000407027825 */ /* 0x001fcc00078e0202 */
[----:B------:R-:W2:Y:S02]  /*0130*/  LDG.E R2, desc[UR6][R2.64] ;  /* 0x0000000602027981 */ /* 0x000ea4000c1e1900 */
[----:B--2---:R-:W-:Y:S02]  /*0140*/  IMAD.IADD R7, R2, 0x1, R9 ;  /* 0x0000000102077824 */ /* 0x004fe400078e0209 */
[----:B------:R-:W0:Y:S02]  /*0150*/  LDC.64 R8, c[0x0][0x3b8] ;  /* 0x0000ee00ff087b82 */ /* 0x000e240000000a00 */
[----:B-1----:R-:W-:-:S06]  /*0160*/  IMAD.WIDE R4, R7, 0x4, R4 ;  /* 0x0000000407047825 */ /* 0x002fcc00078e0204 */
[----:B------:R-:W0:Y:S01]  /*0170*/  LDG.E R5, desc[UR6][R4.64] ;  /* 0x0000000604057981 */ /* 0x000e22000c1e1900 */
[----:B------:R-:W1:Y:S01]  /*0180*/  LDC.64 R6, c[0x0][0x3b0] ;  /* 0x0000ec00ff067b82 */ /* 0x000e620000000a00 */
[----:B0-----:R-:W-:-:S06]  /*0190*/  IMAD.WIDE R8, R5, 0x4, R8 ;  /* 0x0000000405087825 */ /* 0x001fcc00078e0208 */
[----:B------:R-:W2:Y:S01]  /*01a0*/  LDG.E R9, desc[UR6][R8.64] ;  /* 0x0000000608097981 */ /* 0x000ea2000c1e1900 */
[----:B-1----:R-:W-:-:S06]  /*01b0*/  IMAD.WIDE R6, R5, 0x4, R6 ;  /* 0x0000000405067825 */ /* 0x002fcc00078e0206 */
[----:B------:R0:W3:Y:S01]  /*01c0*/  LDG.E R6, desc[UR6][R6.64] ;  /* 0x0000000606067981 */ /* 0x0000e2000c1e1900 */
[----:B------:R-:W-:Y:S02]  /*01d0*/  VOTEU.ANY UR4, UPT, PT ;  /* 0x0000000000047886 */ /* 0x000fe400038e0100 */
[----:B------:R-:W-:Y:S01]  /*01e0*/  UFLO.U32 UR4, UR4 ;  /* 0x00000004000472bd */ /* 0x000fe200080e0000 */
[-C--:B--2---:R-:W-:Y:S02]  /*01f0*/  IABS R11, R9.reuse ;  /* 0x00000009000b7213 */ /* 0x084fe40000000000 */
[-C--:B0-----:R-:W-:Y:S02]  /*0200*/  IABS R7, R9.reuse ;  /* 0x0000000900077213 */ /* 0x081fe40000000000 */
[----:B------:R-:W0:Y:S01]  /*0210*/  I2F.RP R10, R11 ;  /* 0x0000000b000a7306 */ /* 0x000e220000209400 */
[----:B---3--:R-:W-:Y:S02]  /*0220*/  IABS R8, R6 ;  /* 0x0000000600087213 */ /* 0x008fe40000000000 */
[----:B------:R-:W-:-:S04]  /*0230*/  LOP3.LUT R6, R6, R9, RZ, 0x3c, !PT ;  /* 0x0000000906067212 */ /* 0x000fc800078e3cff */
[----:B------:R-:W-:Y:S01]  /*0240*/  ISETP.GE.AND P1, PT, R6, RZ, PT ;  /* 0x000000ff0600720c */ /* 0x000fe20003f26270 */
[----:B0-----:R-:W0:Y:S02]  /*0250*/  MUFU.RCP R10, R10 ;  /* 0x0000000a000a7308 */ /* 0x001e240000001000 */
[----:B0-----:R-:W-:-:S06]  /*0260*/  VIADD R2, R10, 0xffffffe ;  /* 0x0ffffffe0a027836 */ /* 0x001fcc0000000000 */
[----:B------:R0:W1:Y:S02]  /*0270*/  F2I.FTZ.U32.TRUNC.NTZ R3, R2 ;  /* 0x0000000200037305 */ /* 0x000064000021f000 */
[----:B0-----:R-:W-:Y:S01]  /*0280*/  HFMA2 R2, -RZ, RZ, 0, 0 ;  /* 0x00000000ff027431 */ /* 0x001fe200000001ff */
[----:B-1----:R-:W-:-:S05]  /*0290*/  IADD3 R4, PT, PT, RZ, -R3, RZ ;  /* 0x80000003ff047210 */ /* 0x002fca0007ffe0ff */
[----:B------:R-:W-:Y:S02]  /*02a0*/  IMAD R5, R4, R11, RZ ;  /* 0x0000000b04057224 */ /* 0x000fe400078e02ff */
[----:B------:R-:W-:Y:S02]  /*02b0*/  IMAD.MOV.U32 R4, RZ, RZ, R8 ;  /* 0x000000ffff047224 */ /* 0x000fe400078e0008 */
[----:B------:R-:W-:-:S04]  /*02c0*/  IMAD.HI.U32 R3, R3, R5, R2 ;  /* 0x0000000503037227 */ /* 0x000fc800078e0002 */
[----:B------:R-:W-:Y:S02]  /*02d0*/  IMAD.MOV R5, RZ, RZ, -R7 ;  /* 0x000000ffff057224 */ /* 0x000fe400078e0a07 */
[----:B------:R-:W-:-:S04]  /*02e0*/  IMAD.HI.U32 R3, R3, R4, RZ ;  /* 0x0000000403037227 */ /* 0x000fc800078e00ff */
[----:B------:R-:W-:Y:S02]  /*02f0*/  IMAD R2, R3, R5, R4 ;  /* 0x0000000503027224 */ /* 0x000fe400078e0204 */
[----:B------:R-:W0:Y:S03]  /*0300*/  S2R R5, SR_LANEID ;  /* 0x0000000000057919 */ /* 0x000e260000000000 */
[----:B------:R-:W-:-:S13]  /*0310*/  ISETP.GT.U32.AND P2, PT, R11, R2, PT ;  /* 0x000000020b00720c */ /* 0x000fda0003f44070 */
[-C--:B------:R-:W-:Y:S01]  /*0320*/  @!P2 IADD3 R2, PT, PT, R2, -R11.reuse, RZ ;  /* 0x8000000b0202a210 */ /* 0x080fe20007ffe0ff */
[----:B------:R-:W-:Y:S01]  /*0330*/  @!P2 VIADD R3, R3, 0x1 ;  /* 0x000000010303a836 */ /* 0x000fe20000000000 */
[----:B------:R-:W-:Y:S02]  /*0340*/  ISETP.NE.AND P2, PT, R9, RZ, PT ;  /* 0x000000ff0900720c */ /* 0x000fe40003f45270 */
[----:B------:R-:W-:-:S13]  /*0350*/  ISETP.GE.U32.AND P0, PT, R2, R11, PT ;  /* 0x0000000b0200720c */ /* 0x000fda0003f06070 */
[----:B------:R-:W-:Y:S02]  /*0360*/  @P0 IADD3 R3, PT, PT, R3, 0x1, RZ ;  /* 0x0000000103030810 */ /* 0x000fe40007ffe0ff */
[----:B0-----:R-:W-:-:S03]  /*0370*/  ISETP.EQ.U32.AND P0, PT, R5, UR4, PT ;  /* 0x0000000405007c0c */ /* 0x001fc6000bf02070 */
[----:B------:R-:W-:Y:S02]  /*0380*/  IMAD.MOV.U32 R4, RZ, RZ, R3 ;  /* 0x000000ffff047224 */ /* 0x000fe400078e0003 */
[----:B------:R-:W0:Y:S03]  /*0390*/  LDC.64 R2, c[0x0][0x3a8] ;  /* 0x0000ea00ff027b82 */ /* 0x000e260000000a00 */
[----:B------:R-:W-:Y:S02]  /*03a0*/  @!P1 IADD3 R4, PT, PT, -R4, RZ, RZ ;  /* 0x000000ff04049210 */ /* 0x000fe40007ffe1ff */
[----:B------:R-:W-:-:S04]  /*03b0*/  @!P2 LOP3.LUT R4, RZ, R9, RZ, 0x33, !PT ;  /* 0x00000009ff04a212 */ /* 0x000fc800078e33ff */
[----:B------:R-:W1:Y:S01]  /*03c0*/  REDUX.SUM UR5, R4 ;  /* 0x00000000040573c4 */ /* 0x000e62000000c000 */
[----:B0-----:R-:W-:Y:S01]  /*03d0*/  IMAD.WIDE.U32 R2, R0, 0x4, R2 ;  /* 0x0000000400027825 */ /* 0x001fe200078e0002 */
[----:B-1----:R-:W-:-:S05]  /*03e0*/  MOV R5, UR5 ;  /* 0x0000000500057c02 */ /* 0x002fca0008000f00 */
[----:B------:R-:W-:Y:S01]  /*03f0*/  @P0 REDG.E.ADD.STRONG.GPU desc[UR6][R2.64], R5 ;  /* 0x000000050200098e */ /* 0x000fe2000c12e106 */
[----:B------:R-:W-:Y:S05]  /*0400*/  EXIT ;  /* 0x000000000000794d */ /* 0x000fea0003800000 */
.L_x_5:
        /* <DEDUP_REMOVED lines=15> */
.L_x_16:


//--------------------- .text._Z6kernelPiS_S_S_S_PdS0_S_S_S_S_S_ --------------------------
	.section	.text._Z6kernelPiS_S_S_S_PdS0_S_S_S_S_S_,"ax",@progbits
	.align	128
        .global         _Z6kernelPiS_S_S_S_PdS0_S_S_S_S_S_
        .type           _Z6kernelPiS_S_S_S_PdS0_S_S_S_S_S_,@function
        .size           _Z6kernelPiS_S_S_S_PdS0_S_S_S_S_S_,(.L_x_14 - _Z6kernelPiS_S_S_S_PdS0_S_S_S_S_S_)
        .other          _Z6kernelPiS_S_S_S_PdS0_S_S_S_S_S_,@"STO_CUDA_ENTRY STV_DEFAULT"
_Z6kernelPiS_S_S_S_PdS0_S_S_S_S_S_:
.text._Z6kernelPiS_S_S_S_PdS0_S_S_S_S_S_:
[----:B------:R-:W-:Y:S08]  /*0000*/  LDC R1, c[0x0][0x37c] ;  /* 0x0000df00ff017b82 */ /* 0x000ff00000000800 */
[----:B------:R-:W0:Y:S01]  /*0010*/  LDC.64 R2, c[0x0][0x380] ;  /* 0x0000e000ff027b82 */ /* 0x000e220000000a00 */
[----:B------:R-:W0:Y:S07]  /*0020*/  LDCU.64 UR4, c[0x0][0x358] ;  /* 0x00006b00ff0477ac */ /* 0x000e2e0008000a00 */
[----:B------:R-:W1:Y:S01]  /*0030*/  LDC.64 R4, c[0x0][0x388] ;  /* 0x0000e200ff047b82 */ /* 0x000e620000000a00 */
[----:B0-----:R-:W2:Y:S04]  /*0040*/  LDG.E R2, desc[UR4][R2.64] ;  /* 0x0000000402027981 */ /* 0x001ea8000c1e1900 */
[----:B-1----:R-:W3:Y:S03]  /*0050*/  LDG.E R4, desc[UR4][R4.64] ;  /* 0x0000000404047981 */ /* 0x002ee6000c1e1900 */
[----:B------:R-:W2:Y:S02]  /*0060*/  S2UR UR6, SR_CTAID.X ;  /* 0x00000000000679c3 */ /* 0x000ea40000002500 */
[----:B--2---:R-:W-:-:S05]  /*0070*/  VIADD R7, R2, UR6 ;  /* 0x0000000602077c36 */ /* 0x004fca0008000000 */
[----:B---3--:R-:W-:-:S13]  /*0080*/  ISETP.GE.AND P0, PT, R7, R4, PT ;  /* 0x000000040700720c */ /* 0x008fda0003f06270 */
[----:B------:R-:W-:Y:S05]  /*0090*/  @P0 EXIT ;  /* 0x000000000000094d */ /* 0x000fea0003800000 */
[----:B------:R-:W0:Y:S08]  /*00a0*/  LDC.64 R2, c[0x0][0x3c8] ;  /* 0x0000f200ff027b82 */ /* 0x000e300000000a00 */
[----:B------:R-:W1:Y:S01]  /*00b0*/  LDC.64 R4, c[0x0][0x390] ;  /* 0x0000e400ff047b82 */ /* 0x000e620000000a00 */
[----:B0-----:R-:W-:-:S05]  /*00c0*/  IMAD.WIDE R2, R7, 0x4, R2 ;  /* 0x0000000407027825 */ /* 0x001fca00078e0202 */
        /* <DEDUP_REMOVED lines=10> */
[----:B--2---:R-:W-:-:S04]  /*0170*/  IMAD.IADD R7, R2, 0x1, R9 ;  /* 0x0000000102077824 */ /* 0x004fc800078e0209 */
[----:B-1----:R-:W-:Y:S02]  /*0180*/  IMAD.WIDE R4, R7, 0x4, R4 ;  /* 0x0000000407047825 */ /* 0x002fe400078e0204 */
[----:B------:R-:W0:Y:S04]  /*0190*/  LDC.64 R6, c[0x0][0x3a0] ;  /* 0x0000e800ff067b82 */ /* 0x000e280000000a00 */
[----:B------:R-:W0:Y:S01]  /*01a0*/  LDG.E R4, desc[UR4][R4.64] ;  /* 0x0000000404047981 */ /* 0x000e22000c1e1900 */
[----:B------:R-:W1:Y:S01]  /*01b0*/  S2R R9, SR_TID.Y ;  /* 0x0000000000097919 */ /* 0x000e620000002200 */
[----:B0-----:R-:W-:-:S06]  /*01c0*/  IMAD.WIDE R6, R4, 0x4, R6 ;  /* 0x0000000404067825 */ /* 0x001fcc00078e0206 */
[----:B------:R-:W1:Y:S02]  /*01d0*/  LDG.E R6, desc[UR4][R6.64] ;  /* 0x0000000406067981 */ /* 0x000e64000c1e1900 */
[----:B-1----:R-:W-:-:S13]  /*01e0*/  ISETP.GE.AND P0, PT, R9, R6, PT ;  /* 0x000000060900720c */ /* 0x002fda0003f06270 */
[----:B------:R-:W-:Y:S05]  /*01f0*/  @P0 EXIT ;  /* 0x000000000000094d */ /* 0x000fea0003800000 */
[----:B------:R-:W0:Y:S08]  /*0200*/  LDC.64 R2, c[0x0][0x3d8] ;  /* 0x0000f600ff027b82 */ /* 0x000e300000000a00 */
[----:B------:R-:W1:Y:S08]  /*0210*/  LDC.64 R10, c[0x0][0x3b8] ;  /* 0x0000ee00ff0a7b82 */ /* 0x000e700000000a00 */
[----:B------:R-:W2:Y:S01]  /*0220*/  LDC.64 R12, c[0x0][0x3c0] ;  /* 0x0000f000ff0c7b82 */ /* 0x000ea20000000a00 */
[----:B0-----:R-:W-:-:S06]  /*0230*/  IMAD.WIDE R2, R4, 0x4, R2 ;  /* 0x0000000404027825 */ /* 0x001fcc00078e0202 */
[----:B------:R-:W3:Y:S02]  /*0240*/  LDG.E R2, desc[UR4][R2.64] ;  /* 0x0000000402027981 */ /* 0x000ee4000c1e1900 */
[----:B---3--:R-:W-:Y:S02]  /*0250*/  IMAD.IADD R5, R2, 0x1, R9 ;  /* 0x0000000102057824 */ /* 0x008fe400078e0209 */
[----:B------:R-:W0:Y:S02]  /*0260*/  LDC.64 R8, c[0x0][0x3b0] ;  /* 0x0000ec00ff087b82 */ /* 0x000e240000000a00 */
[----:B-1----:R-:W-:-:S06]  /*0270*/  IMAD.WIDE R10, R5, 0x4, R10 ;  /* 0x00000004050a7825 */ /* 0x002fcc00078e020a */
[----:B------:R-:W2:Y:S02]  /*0280*/  LDG.E R11, desc[UR4][R10.64] ;  /* 0x000000040a0b7981 */ /* 0x000ea4000c1e1900 */
[----:B--2---:R-:W-:-:S05]  /*0290*/  IMAD.WIDE R12, R11, 0x4, R12 ;  /* 0x000000040b0c7825 */ /* 0x004fca00078e020c */
[----:B------:R-:W2:Y:S01]  /*02a0*/  LDG.E R6, desc[UR4][R12.64] ;  /* 0x000000040c067981 */ /* 0x000ea2000c1e1900 */
[----:B0-----:R-:W-:-:S06]  /*02b0*/  IMAD.WIDE R8, R11, 0x8, R8 ;  /* 0x000000080b087825 */ /* 0x001fcc00078e0208 */
[----:B------:R-:W3:Y:S01]  /*02c0*/  LDG.E.64 R8, desc[UR4][R8.64] ;  /* 0x0000000408087981 */ /* 0x000ee2000c1e1b00 */
[----:B------:R-:W-:Y:S01]  /*02d0*/  IMAD.MOV.U32 R2, RZ, RZ, 0x1 ;  /* 0x00000001ff027424 */ /* 0x000fe200078e00ff */
[----:B------:R-:W-:Y:S01]  /*02e0*/  BSSY.RECONVERGENT B0, `(.L_x_6) ;  /* 0x0000015000007945 */ /* 0x000fe20003800200 */
[----:B--2---:R-:W0:Y:S01]  /*02f0*/  I2F.F64 R6, R6 ;  /* 0x0000000600067312 */ /* 0x004e220000201c00 */
[----:B---3--:R-:W-:-:S07]  /*0300*/  FSETP.GEU.AND P1, PT, |R9|, 6.5827683646048100446e-37, PT ;  /* 0x036000000900780b */ /* 0x008fce0003f2e200 */
[----:B0-----:R-:W0:Y:S02]  /*0310*/  MUFU.RCP64H R3, R7 ;  /* 0x0000000700037308 */ /* 0x001e240000001800 */
[----:B0-----:R-:W-:-:S08]  /*0320*/  DFMA R14, -R6, R2, 1 ;  /* 0x3ff00000060e742b */ /* 0x001fd00000000102 */
[----:B------:R-:W-:-:S08]  /*0330*/  DFMA R14, R14, R14, R14 ;  /* 0x0000000e0e0e722b */ /* 0x000fd0000000000e */
[----:B------:R-:W-:-:S08]  /*0340*/  DFMA R14, R2, R14, R2 ;  /* 0x0000000e020e722b */ /* 0x000fd00000000002 */
[----:B------:R-:W-:-:S08]  /*0350*/  DFMA R2, -R6, R14, 1 ;  /* 0x3ff000000602742b */ /* 0x000fd0000000010e */
[----:B------:R-:W-:Y:S01]  /*0360*/  DFMA R2, R14, R2, R14 ;  /* 0x000000020e02722b */ /* 0x000fe2000000000e */
[----:B------:R-:W0:Y:S07]  /*0370*/  LDC.64 R14, c[0x0][0x3a8] ;  /* 0x0000ea00ff0e7b82 */ /* 0x000e2e0000000a00 */
[----:B------:R-:W-:-:S08]  /*0380*/  DMUL R10, R8, R2 ;  /* 0x00000002080a7228 */ /* 0x000fd00000000000 */
[----:B------:R-:W-:-:S08]  /*0390*/  DFMA R12, -R6, R10, R8 ;  /* 0x0000000a060c722b */ /* 0x000fd00000000108 */
[----:B------:R-:W-:Y:S01]  /*03a0*/  DFMA R2, R2, R12, R10 ;  /* 0x0000000c0202722b */ /* 0x000fe2000000000a */
[----:B0-----:R-:W-:-:S09]  /*03b0*/  IMAD.WIDE R4, R4, 0x8, R14 ;  /* 0x0000000804047825 */ /* 0x001fd200078e020e */
[----:B------:R-:W-:-:S05]  /*03c0*/  FFMA R0, RZ, R7, R3 ;  /* 0x00000007ff007223 */ /* 0x000fca0000000003 */
[----:B------:R-:W-:-:S13]  /*03d0*/  FSETP.GT.AND P0, PT, |R0|, 1.469367938527859385e-39, PT ;  /* 0x001000000000780b */ /* 0x000fda0003f04200 */
[----:B------:R-:W-:Y:S05]  /*03e0*/  @P0 BRA P1, `(.L_x_7) ;  /* 0x0000000000100947 */ /* 0x000fea0000800000 */
[----:B------:R-:W-:-:S07]  /*03f0*/  MOV R0, 0x410 ;  /* 0x0000041000007802 */ /* 0x000fce0000000f00 */
[----:B------:R-:W-:Y:S05]  /*0400*/  CALL.REL.NOINC `($__internal_0_$__cuda_sm20_div_rn_f64_full) ;  /* 0x0000000000147944 */ /* 0x000fea0003c00000 */
[----:B------:R-:W-:Y:S02]  /*0410*/  IMAD.MOV.U32 R2, RZ, RZ, R12 ;  /* 0x000000ffff027224 */ /* 0x000fe400078e000c */
[----:B------:R-:W-:-:S07]  /*0420*/  IMAD.MOV.U32 R3, RZ, RZ, R13 ;  /* 0x000000ffff037224 */ /* 0x000fce00078e000d */
.L_x_7:
[----:B------:R-:W-:Y:S05]  /*0430*/  BSYNC.RECONVERGENT B0 ;  /* 0x0000000000007941 */ /* 0x000fea0003800200 */
.L_x_6:
[----:B------:R-:W-:Y:S01]  /*0440*/  REDG.E.ADD.F64.RN.STRONG.GPU desc[UR4][R4.64], R2 ;  /* 0x00000002040079a6 */ /* 0x000fe2000c12ff04 */
[----:B------:R-:W-:Y:S05]  /*0450*/  EXIT ;  /* 0x000000000000794d */ /* 0x000fea0003800000 */
        .weak           $__internal_0_$__cuda_sm20_div_rn_f64_full
        .type           $__internal_0_$__cuda_sm20_div_rn_f64_full,@function
        .size           $__internal_0_$__cuda_sm20_div_rn_f64_full,(.L_x_14 - $__internal_0_$__cuda_sm20_div_rn_f64_full)
$__internal_0_$__cuda_sm20_div_rn_f64_full:
[C---:B------:R-:W-:Y:S01]  /*0460*/  FSETP.GEU.AND P0, PT, |R7|.reuse, 1.469367938527859385e-39, PT ;  /* 0x001000000700780b */ /* 0x040fe20003f0e200 */
[----:B------:R-:W-:Y:S01]  /*0470*/  IMAD.MOV.U32 R16, RZ, RZ, 0x1 ;  /* 0x00000001ff107424 */ /* 0x000fe200078e00ff */
[----:B------:R-:W-:Y:S01]  /*0480*/  LOP3.LUT R2, R7, 0x800fffff, RZ, 0xc0, !PT ;  /* 0x800fffff07027812 */ /* 0x000fe200078ec0ff */
[----:B------:R-:W-:Y:S01]  /*0490*/  BSSY.RECONVERGENT B1, `(.L_x_8) ;  /* 0x0000055000017945 */ /* 0x000fe20003800200 */
[C---:B------:R-:W-:Y:S02]  /*04a0*/  FSETP.GEU.AND P2, PT, |R9|.reuse, 1.469367938527859385e-39, PT ;  /* 0x001000000900780b */ /* 0x040fe40003f4e200 */
[----:B------:R-:W-:Y:S01]  /*04b0*/  LOP3.LUT R3, R2, 0x3ff00000, RZ, 0xfc, !PT ;  /* 0x3ff0000002037812 */ /* 0x000fe200078efcff */
[----:B------:R-:W-:Y:S01]  /*04c0*/  IMAD.MOV.U32 R2, RZ, RZ, R6 ;  /* 0x000000ffff027224 */ /* 0x000fe200078e0006 */
[----:B------:R-:W-:Y:S02]  /*04d0*/  LOP3.LUT R12, R9, 0x7ff00000, RZ, 0xc0, !PT ;  /* 0x7ff00000090c7812 */ /* 0x000fe400078ec0ff */
[----:B------:R-:W-:-:S03]  /*04e0*/  LOP3.LUT R15, R7, 0x7ff00000, RZ, 0xc0, !PT ;  /* 0x7ff00000070f7812 */ /* 0x000fc600078ec0ff */
[----:B------:R-:W-:Y:S01]  /*04f0*/  @!P0 DMUL R2, R6, 8.98846567431157953865e+307 ;  /* 0x7fe0000006028828 */ /* 0x000fe20000000000 */
[----:B------:R-:W-:-:S03]  /*0500*/  ISETP.GE.U32.AND P1, PT, R12, R15, PT ;  /* 0x0000000f0c00720c */ /* 0x000fc60003f26070 */
[----:B------:R-:W-:Y:S01]  /*0510*/  @!P2 LOP3.LUT R13, R7, 0x7ff00000, RZ, 0xc0, !PT ;  /* 0x7ff00000070da812 */ /* 0x000fe200078ec0ff */
[----:B------:R-:W-:Y:S01]  /*0520*/  @!P2 IMAD.MOV.U32 R18, RZ, RZ, RZ ;  /* 0x000000ffff12a224 */ /* 0x000fe200078e00ff */
[----:B------:R-:W0:Y:S02]  /*0530*/  MUFU.RCP64H R17, R3 ;  /* 0x0000000300117308 */ /* 0x000e240000001800 */
[----:B------:R-:W-:Y:S01]  /*0540*/  @!P2 ISETP.GE.U32.AND P3, PT, R12, R13, PT ;  /* 0x0000000d0c00a20c */ /* 0x000fe20003f66070 */
[----:B------:R-:W-:-:S05]  /*0550*/  IMAD.MOV.U32 R13, RZ, RZ, 0x1ca00000 ;  /* 0x1ca00000ff0d7424 */ /* 0x000fca00078e00ff */
[----:B------:R-:W-:-:S04]  /*0560*/  @!P2 SEL R19, R13, 0x63400000, !P3 ;  /* 0x634000000d13a807 */ /* 0x000fc80005800000 */
[----:B------:R-:W-:-:S04]  /*0570*/  @!P2 LOP3.LUT R19, R19, 0x80000000, R9, 0xf8, !PT ;  /* 0x800000001313a812 */ /* 0x000fc800078ef809 */
[----:B------:R-:W-:Y:S01]  /*0580*/  @!P2 LOP3.LUT R19, R19, 0x100000, RZ, 0xfc, !PT ;  /* 0x001000001313a812 */ /* 0x000fe200078efcff */
[----:B0-----:R-:W-:-:S08]  /*0590*/  DFMA R10, R16, -R2, 1 ;  /* 0x3ff00000100a742b */ /* 0x001fd00000000802 */
[----:B------:R-:W-:-:S08]  /*05a0*/  DFMA R10, R10, R10, R10 ;  /* 0x0000000a0a0a722b */ /* 0x000fd0000000000a */
[----:B------:R-:W-:Y:S01]  /*05b0*/  DFMA R16, R16, R10, R16 ;  /* 0x0000000a1010722b */ /* 0x000fe20000000010 */
[----:B------:R-:W-:Y:S01]  /*05c0*/  SEL R11, R13, 0x63400000, !P1 ;  /* 0x634000000d0b7807 */ /* 0x000fe20004800000 */
[----:B------:R-:W-:-:S03]  /*05d0*/  IMAD.MOV.U32 R10, RZ, RZ, R8 ;  /* 0x000000ffff0a7224 */ /* 0x000fc600078e0008 */
[----:B------:R-:W-:-:S03]  /*05e0*/  LOP3.LUT R11, R11, 0x800fffff, R9, 0xf8, !PT ;  /* 0x800fffff0b0b7812 */ /* 0x000fc600078ef809 */
[----:B------:R-:W-:-:S03]  /*05f0*/  DFMA R20, R16, -R2, 1 ;  /* 0x3ff000001014742b */ /* 0x000fc60000000802 */
[----:B------:R-:W-:-:S05]  /*0600*/  @!P2 DFMA R10, R10, 2, -R18 ;  /* 0x400000000a0aa82b */ /* 0x000fca0000000812 */
[----:B------:R-:W-:Y:S01]  /*0610*/  DFMA R16, R16, R20, R16 ;  /* 0x000000141010722b */ /* 0x000fe20000000010 */
[----:B------:R-:W-:Y:S02]  /*0620*/  IMAD.MOV.U32 R21, RZ, RZ, R12 ;  /* 0x000000ffff157224 */ /* 0x000fe400078e000c */
[----:B------:R-:W-:Y:S01]  /*0630*/  IMAD.MOV.U32 R20, RZ, RZ, R15 ;  /* 0x000000ffff147224 */ /* 0x000fe200078e000f */
[----:B------:R-:W-:Y:S02]  /*0640*/  @!P0 LOP3.LUT R20, R3, 0x7ff00000, RZ, 0xc0, !PT ;  /* 0x7ff0000003148812 */ /* 0x000fe400078ec0ff */
[----:B------:R-:W-:Y:S02]  /*0650*/  @!P2 LOP3.LUT R21, R11, 0x7ff00000, RZ, 0xc0, !PT ;  /* 0x7ff000000b15a812 */ /* 0x000fe400078ec0ff */
[----:B------:R-:W-:Y:S01]  /*0660*/  DMUL R18, R16, R10 ;  /* 0x0000000a10127228 */ /* 0x000fe20000000000 */
[----:B------:R-:W-:Y:S02]  /*0670*/  VIADD R23, R20, 0xffffffff ;  /* 0xffffffff14177836 */ /* 0x000fe40000000000 */
[----:B------:R-:W-:-:S05]  /*0680*/  VIADD R22, R21, 0xffffffff ;  /* 0xffffffff15167836 */ /* 0x000fca0000000000 */
[----:B------:R-:W-:Y:S01]  /*0690*/  DFMA R14, R18, -R2, R10 ;  /* 0x80000002120e722b */ /* 0x000fe2000000000a */
[----:B------:R-:W-:-:S04]  /*06a0*/  ISETP.GT.U32.AND P0, PT, R22, 0x7feffffe, PT ;  /* 0x7feffffe1600780c */ /* 0x000fc80003f04070 */
[----:B------:R-:W-:-:S03]  /*06b0*/  ISETP.GT.U32.OR P0, PT, R23, 0x7feffffe, P0 ;  /* 0x7feffffe1700780c */ /* 0x000fc60000704470 */
[----:B------:R-:W-:-:S10]  /*06c0*/  DFMA R14, R16, R14, R18 ;  /* 0x0000000e100e722b */ /* 0x000fd40000000012 */
[----:B------:R-:W-:Y:S05]  /*06d0*/  @P0 BRA `(.L_x_9) ;  /* 0x00000000006c0947 */ /* 0x000fea0003800000 */
[----:B------:R-:W-:-:S04]  /*06e0*/  LOP3.LUT R9, R7, 0x7ff00000, RZ, 0xc0, !PT ;  /* 0x7ff0000007097812 */ /* 0x000fc800078ec0ff */
[CC--:B------:R-:W-:Y:S02]  /*06f0*/  VIADDMNMX R8, R12.reuse, -R9.reuse, 0xb9600000, !PT ;  /* 0xb96000000c087446 */ /* 0x0c0fe40007800909 */
[----:B------:R-:W-:Y:S02]  /*0700*/  ISETP.GE.U32.AND P0, PT, R12, R9, PT ;  /* 0x000000090c00720c */ /* 0x000fe40003f06070 */
[----:B------:R-:W-:Y:S02]  /*0710*/  VIMNMX R8, PT, PT, R8, 0x46a00000, PT ;  /* 0x46a0000008087848 */ /* 0x000fe40003fe0100 */
[----:B------:R-:W-:-:S05]  /*0720*/  SEL R13, R13, 0x63400000, !P0 ;  /* 0x634000000d0d7807 */ /* 0x000fca0004000000 */
[----:B------:R-:W-:Y:S02]  /*0730*/  IMAD.IADD R16, R8, 0x1, -R13 ;  /* 0x0000000108107824 */ /* 0x000fe400078e0a0d */
[----:B------:R-:W-:Y:S02]  /*0740*/  IMAD.MOV.U32 R8, RZ, RZ, RZ ;  /* 0x000000ffff087224 */ /* 0x000fe400078e00ff */
[----:B------:R-:W-:-:S06]  /*0750*/  VIADD R9, R16, 0x7fe00000 ;  /* 0x7fe0000010097836 */ /* 0x000fcc0000000000 */
[----:B------:R-:W-:-:S10]  /*0760*/  DMUL R12, R14, R8 ;  /* 0x000000080e0c7228 */ /* 0x000fd40000000000 */
[----:B------:R-:W-:-:S13]  /*0770*/  FSETP.GTU.AND P0, PT, |R13|, 1.469367938527859385e-39, PT ;  /* 0x001000000d00780b */ /* 0x000fda0003f0c200 */
[----:B------:R-:W-:Y:S05]  /*0780*/  @P0 BRA `(.L_x_10) ;  /* 0x0000000000940947 */ /* 0x000fea0003800000 */
[----:B------:R-:W-:Y:S01]  /*0790*/  DFMA R2, R14, -R2, R10 ;  /* 0x800000020e02722b */ /* 0x000fe2000000000a */
[----:B------:R-:W-:-:S09]  /*07a0*/  IMAD.MOV.U32 R8, RZ, RZ, RZ ;  /* 0x000000ffff087224 */ /* 0x000fd200078e00ff */
[C---:B------:R-:W-:Y:S02]  /*07b0*/  FSETP.NEU.AND P0, PT, R3.reuse, RZ, PT ;  /* 0x000000ff0300720b */ /* 0x040fe40003f0d000 */
[----:B------:R-:W-:-:S04]  /*07c0*/  LOP3.LUT R7, R3, 0x80000000, R7, 0x48, !PT ;  /* 0x8000000003077812 */ /* 0x000fc800078e4807 */
[----:B------:R-:W-:-:S07]  /*07d0*/  LOP3.LUT R9, R7, R9, RZ, 0xfc, !PT ;  /* 0x0000000907097212 */ /* 0x000fce00078efcff */
[----:B------:R-:W-:Y:S05]  /*07e0*/  @!P0 BRA `(.L_x_10) ;  /* 0x00000000007c8947 */ /* 0x000fea0003800000 */
[----:B------:R-:W-:Y:S01]  /*07f0*/  IMAD.MOV R3, RZ, RZ, -R16 ;  /* 0x000000ffff037224 */ /* 0x000fe200078e0a10 */
[----:B------:R-:W-:Y:S01]  /*0800*/  DMUL.RP R8, R14, R8 ;  /* 0x000000080e087228 */ /* 0x000fe20000008000 */
[----:B------:R-:W-:-:S06]  /*0810*/  IMAD.MOV.U32 R2, RZ, RZ, RZ ;  /* 0x000000ffff027224 */ /* 0x000fcc00078e00ff */
[----:B------:R-:W-:-:S03]  /*0820*/  DFMA R2, R12, -R2, R14 ;  /* 0x800000020c02722b */ /* 0x000fc6000000000e */
[----:B------:R-:W-:-:S03]  /*0830*/  LOP3.LUT R7, R9, R7, RZ, 0x3c, !PT ;  /* 0x0000000709077212 */ /* 0x000fc600078e3cff */
[----:B------:R-:W-:-:S04]  /*0840*/  IADD3 R2, PT, PT, -R16, -0x43300000, RZ ;  /* 0xbcd0000010027810 */ /* 0x000fc80007ffe1ff */
[----:B------:R-:W-:-:S04]  /*0850*/  FSETP.NEU.AND P0, PT, |R3|, R2, PT ;  /* 0x000000020300720b */ /* 0x000fc80003f0d200 */
[----:B------:R-:W-:Y:S02]  /*0860*/  FSEL R12, R8, R12, !P0 ;  /* 0x0000000c080c7208 */ /* 0x000fe40004000000 */
[----:B------:R-:W-:Y:S01]  /*0870*/  FSEL R13, R7, R13, !P0 ;  /* 0x0000000d070d7208 */ /* 0x000fe20004000000 */
[----:B------:R-:W-:Y:S06]  /*0880*/  BRA `(.L_x_10) ;  /* 0x0000000000547947 */ /* 0x000fec0003800000 */
.L_x_9:
[----:B------:R-:W-:-:S14]  /*0890*/  DSETP.NAN.AND P0, PT, R8, R8, PT ;  /* 0x000000080800722a */ /* 0x000fdc0003f08000 */
[----:B------:R-:W-:Y:S05]  /*08a0*/  @P0 BRA `(.L_x_11) ;  /* 0x0000000000440947 */ /* 0x000fea0003800000 */
[----:B------:R-:W-:-:S14]  /*08b0*/  DSETP.NAN.AND P0, PT, R6, R6, PT ;  /* 0x000000060600722a */ /* 0x000fdc0003f08000 */
[----:B------:R-:W-:Y:S05]  /*08c0*/  @P0 BRA `(.L_x_12) ;  /* 0x0000000000300947 */ /* 0x000fea0003800000 */
[----:B------:R-:W-:Y:S01]  /*08d0*/  ISETP.NE.AND P0, PT, R21, R20, PT ;  /* 0x000000141500720c */ /* 0x000fe20003f05270 */
[----:B------:R-:W-:Y:S02]  /*08e0*/  IMAD.MOV.U32 R12, RZ, RZ, 0x0 ;  /* 0x00000000ff0c7424 */ /* 0x000fe400078e00ff */
[----:B------:R-:W-:-:S10]  /*08f0*/  IMAD.MOV.U32 R13, RZ, RZ, -0x80000 ;  /* 0xfff80000ff0d7424 */ /* 0x000fd400078e00ff */
[----:B------:R-:W-:Y:S05]  /*0900*/  @!P0 BRA `(.L_x_10) ;  /* 0x0000000000348947 */ /* 0x000fea0003800000 */
[----:B------:R-:W-:Y:S02]  /*0910*/  ISETP.NE.AND P0, PT, R21, 0x7ff00000, PT ;  /* 0x7ff000001500780c */ /* 0x000fe40003f05270 */
[----:B------:R-:W-:Y:S02]  /*0920*/  LOP3.LUT R13, R9, 0x80000000, R7, 0x48, !PT ;  /* 0x80000000090d7812 */ /* 0x000fe400078e4807 */
[----:B------:R-:W-:-:S13]  /*0930*/  ISETP.EQ.OR P0, PT, R20, RZ, !P0 ;  /* 0x000000ff1400720c */ /* 0x000fda0004702670 */
[----:B------:R-:W-:Y:S01]  /*0940*/  @P0 LOP3.LUT R2, R13, 0x7ff00000, RZ, 0xfc, !PT ;  /* 0x7ff000000d020812 */ /* 0x000fe200078efcff */
[----:B------:R-:W-:Y:S02]  /*0950*/  @!P0 IMAD.MOV.U32 R12, RZ, RZ, RZ ;  /* 0x000000ffff0c8224 */ /* 0x000fe400078e00ff */
[----:B------:R-:W-:Y:S02]  /*0960*/  @P0 IMAD.MOV.U32 R12, RZ, RZ, RZ ;  /* 0x000000ffff0c0224 */ /* 0x000fe400078e00ff */
[----:B------:R-:W-:Y:S01]  /*0970*/  @P0 IMAD.MOV.U32 R13, RZ, RZ, R2 ;  /* 0x000000ffff0d0224 */ /* 0x000fe200078e0002 */
[----:B------:R-:W-:Y:S06]  /*0980*/  BRA `(.L_x_10) ;  /* 0x0000000000147947 */ /* 0x000fec0003800000 */
.L_x_12:
[----:B------:R-:W-:Y:S01]  /*0990*/  LOP3.LUT R13, R7, 0x80000, RZ, 0xfc, !PT ;  /* 0x00080000070d7812 */ /* 0x000fe200078efcff */
[----:B------:R-:W-:Y:S01]  /*09a0*/  IMAD.MOV.U32 R12, RZ, RZ, R6 ;  /* 0x000000ffff0c7224 */ /* 0x000fe200078e0006 */
[----:B------:R-:W-:Y:S06]  /*09b0*/  BRA `(.L_x_10) ;  /* 0x0000000000087947 */ /* 0x000fec0003800000 */
.L_x_11:
[----:B------:R-:W-:Y:S01]  /*09c0*/  LOP3.LUT R13, R9, 0x80000, RZ, 0xfc, !PT ;  /* 0x00080000090d7812 */ /* 0x000fe200078efcff */
[----:B------:R-:W-:-:S07]  /*09d0*/  IMAD.MOV.U32 R12, RZ, RZ, R8 ;  /* 0x000000ffff0c7224 */ /* 0x000fce00078e0008 */
.L_x_10:
[----:B------:R-:W-:Y:S05]  /*09e0*/  BSYNC.RECONVERGENT B1 ;  /* 0x0000000000017941 */ /* 0x000fea0003800200 */
.L_x_8:
[----:B------:R-:W-:Y:S02]  /*09f0*/  IMAD.MOV.U32 R2, RZ, RZ, R0 ;  /* 0x000000ffff027224 */ /* 0x000fe400078e0000 */
[----:B------:R-:W-:-:S04]  /*0a00*/  IMAD.MOV.U32 R3, RZ, RZ, 0x0 ;  /* 0x00000000ff037424 */ /* 0x000fc800078e00ff */
[----:B------:R-:W-:Y:S05]  /*0a10*/  RET.REL.NODEC R2 `(_Z6kernelPiS_S_S_S_PdS0_S_S_S_S_S_) ;  /* 0xfffffff402787950 */ /* 0x000fea0003c3ffff */
.L_x_13:
        /* <DEDUP_REMOVED lines=14> */
.L_x_14:


//--------------------- .nv.global.init           --------------------------
	.section	.nv.global.init,"aw",@progbits
.nv.global.init:
	.type		$str,@object
	.size		$str,(.L_0 - $str)
$str:
        /*0000*/ 	.byte	0x25, 0x66, 0x0a, 0x00
.L_0:


//--------------------- .nv.shared.reserved.0     --------------------------
	.section	.nv.shared.reserved.0,"aw",@nobits
	.weak		__nv_reservedSMEM_offset_0_alias
	.size		__nv_reservedSMEM_offset_0_alias, 0, 64
	.other		__nv_reservedSMEM_offset_0_alias,@"STO_CUDA_RESERVED_SHARED STV_DEFAULT"
__nv_reservedSMEM_offset_0_alias:
	.zero		0
	.zero		64


//--------------------- .nv.constant0._Z6updatePdPi --------------------------
	.section	.nv.constant0._Z6updatePdPi,"a",@progbits
	.sectionflags	@""
	.align	4
.nv.constant0._Z6updatePdPi:
	.zero		912


//--------------------- .nv.constant0._Z7kernel1PiS_S_S_S_S_S_S_ --------------------------
	.section	.nv.constant0._Z7kernel1PiS_S_S_S_S_S_S_,"a",@progbits
	.sectionflags	@""
	.align	4
.nv.constant0._Z7kernel1PiS_S_S_S_S_S_S_:
	.zero		960


//--------------------- .nv.constant0._Z6kernelPiS_S_S_S_PdS0_S_S_S_S_S_ --------------------------
	.section	.nv.constant0._Z6kernelPiS_S_S_S_PdS0_S_S_S_S_S_,"a",@progbits
	.sectionflags	@""
	.align	4
.nv.constant0._Z6kernelPiS_S_S_S_PdS0_S_S_S_S_S_:
	.zero		992


//--------------------- SYMBOLS --------------------------

	.type		.nv.reservedSmem.offset0,@object
	.size		.nv.reservedSmem.offset0,0x4
	.type		vprintf,@function
